//
// Generated by NVIDIA NVVM Compiler
//
// Compiler Build ID: CL-36424714
// Cuda compilation tools, release 13.0, V13.0.88
// Based on NVVM 20.0.0
//

.version 9.0
.target sm_100
.address_size 64

	// .globl	_Z9multilplyv

.visible .entry _Z9multilplyv()
{


	ret;

}


// ===== COMPILED SASS (sm_100) =====

	.target	sm_100

	.elftype	@"ET_EXEC"


//--------------------- .note.nv.tkinfo           --------------------------
	.section	.note.nv.tkinfo,"",@"SHT_NOTE"
	.sectionflags	@"SHF_NOTE_NV_TKINFO"
	.tkinfo
        /*0018*/ 	.word	0x00000002
        /*0030*/ 	.string	""
        /*0030*/ 	.string	"ptxas"
        /*0030*/ 	.string	"Cuda compilation tools, release 13.0, V13.0.88"
        /*0030*/ 	.string	"Build cuda_13.0.r13.0/compiler.36424714_0"
        /*0030*/ 	.string	"-arch sm_100 -m 64 "



//--------------------- .note.nv.cuinfo           --------------------------
	.section	.note.nv.cuinfo,"",@"SHT_NOTE"
	.sectionflags	@"SHF_NOTE_NV_CUINFO"
        /*0018*/ 	.short	0x0002
        /*001a*/ 	.short	0x0064
        /*001c*/ 	.short	0x0082
	.zero		2


//--------------------- .nv.info                  --------------------------
	.section	.nv.info,"",@"SHT_CUDA_INFO"
	.align	4


	//----- nvinfo : EIATTR_REGCOUNT
	.align		4
        /*0000*/ 	.byte	0x04, 0x2f
        /*0002*/ 	.short	(.L_1 - .L_0)
	.align		4
.L_0:
        /*0004*/ 	.word	index@(_Z9multilplyv)
        /*0008*/ 	.word	0x00000004


	//----- nvinfo : EIATTR_FRAME_SIZE
	.align		4
.L_1:
        /*000c*/ 	.byte	0x04, 0x11
        /*000e*/ 	.short	(.L_3 - .L_2)
	.align		4
.L_2:
        /*0010*/ 	.word	index@(_Z9multilplyv)
        /*0014*/ 	.word	0x00000000


	//----- nvinfo : EIATTR_MIN_STACK_SIZE
	.align		4
.L_3:
        /*0018*/ 	.byte	0x04, 0x12
        /*001a*/ 	.short	(.L_5 - .L_4)
	.align		4
.L_4:
        /*001c*/ 	.word	index@(_Z9multilplyv)
        /*0020*/ 	.word	0x00000000
.L_5:


//--------------------- .nv.compat                --------------------------
	.section	.nv.compat,"",@"SHT_CUDA_COMPAT_INFO"
	.align	4
        /*0000*/ 	.byte	0x02, 0x09, 0x00, 0x00, 0x02, 0x02, 0x01, 0x00, 0x02, 0x05, 0x05, 0x00, 0x03, 0x07, 0x01, 0x01
        /*0010*/ 	.byte	0x02, 0x03, 0x00, 0x00, 0x02, 0x06, 0x01, 0x00, 0x04, 0x0b, 0x08, 0x00, 0x09, 0x00, 0x00, 0x00
        /*0020*/ 	.byte	0x00, 0x00, 0x00, 0x00


//--------------------- .nv.info._Z9multilplyv    --------------------------
	.section	.nv.info._Z9multilplyv,"",@"SHT_CUDA_INFO"
	.sectionflags	@""
	.align	4


	//----- nvinfo : EIATTR_CUDA_API_VERSION
	.align		4
        /*0000*/ 	.byte	0x04, 0x37
        /*0002*/ 	.short	(.L_7 - .L_6)
.L_6:
        /*0004*/ 	.word	0x00000082


	//----- nvinfo : EIATTR_SPARSE_MMA_MASK
	.align		4
.L_7:
        /*0008*/ 	.byte	0x03, 0x50
        /*000a*/ 	.short	0x0000


	//----- nvinfo : EIATTR_MAXREG_COUNT
	.align		4
        /*000c*/ 	.byte	0x03, 0x1b
        /*000e*/ 	.short	0x00ff


	//----- nvinfo : EIATTR_MERCURY_ISA_VERSION
	.align		4
        /*0010*/ 	.byte	0x03, 0x5f
        /*0012*/ 	.short	0x0101


	//----- nvinfo : EIATTR_VRC_CTA_INIT_COUNT
	.align		4
        /*0014*/ 	.byte	0x02, 0x4a
	.zero		1
	.zero		1


	//----- nvinfo : EIATTR_EXIT_INSTR_OFFSETS
	.align		4
        /*0018*/ 	.byte	0x04, 0x1c
        /*001a*/ 	.short	(.L_9 - .L_8)


	//   ....[0]....
.L_8:
        /*001c*/ 	.word	0x00000010


	//----- nvinfo : EIATTR_SW_WAR
	.align		4
.L_9:
        /*0020*/ 	.byte	0x04, 0x36
        /*0022*/ 	.short	(.L_11 - .L_10)
.L_10:
        /*0024*/ 	.word	0x00000008
.L_11:


//--------------------- .nv.callgraph             --------------------------
	.section	.nv.callgraph,"",@"SHT_CUDA_CALLGRAPH"
	.align	4
	.sectionentsize	8
	.align		4
        /*0000*/ 	.word	0x00000000
	.align		4
        /*0004*/ 	.word	0xffffffff
	.align		4
        /*0008*/ 	.word	0x00000000
	.align		4
        /*000c*/ 	.word	0xfffffffe
	.align		4
        /*0010*/ 	.word	0x00000000
	.align		4
        /*0014*/ 	.word	0xfffffffd
	.align		4
        /*0018*/ 	.word	0x00000000
	.align		4
        /*001c*/ 	.word	0xfffffffc


//--------------------- .text._Z9multilplyv       --------------------------
	.section	.text._Z9multilplyv,"ax",@progbits
	.align	128
        .global         _Z9multilplyv
        .type           _Z9multilplyv,@function
        .size           _Z9multilplyv,(.L_x_1 - _Z9multilplyv)
        .other          _Z9multilplyv,@"STO_CUDA_ENTRY STV_DEFAULT"
_Z9multilplyv:
.text._Z9multilplyv:
[----:B------:R-:W-:Y:S01]  /*0000*/  LDC R1, c[0x0][0x37c] ;  /* 0x0000df00ff017b82 */ /* 0x000fe20000000800 */
[----:B------:R-:W-:Y:S05]  /*0010*/  EXIT ;  /* 0x000000000000794d */ /* 0x000fea0003800000 */
.L_x_0:
[----:B------:R-:W-:-:S00]  /*0020*/  BRA `(.L_x_0) ;  /* 0xfffffffc00fc7947 */ /* 0x000fc0000383ffff */
[----:B------:R-:W-:-:S00]  /*0030*/  NOP ;  /* 0x0000000000007918 */ /* 0x000fc00000000000 */
        /* <DEDUP_REMOVED lines=12> */
.L_x_1:


//--------------------- .nv.shared.reserved.0     --------------------------
	.section	.nv.shared.reserved.0,"aw",@nobits
	.weak		__nv_reservedSMEM_offset_0_alias
	.size		__nv_reservedSMEM_offset_0_alias, 0, 64
	.other		__nv_reservedSMEM_offset_0_alias,@"STO_CUDA_RESERVED_SHARED STV_DEFAULT"
__nv_reservedSMEM_offset_0_alias:
	.zero		0
	.zero		64


//--------------------- .nv.constant0._Z9multilplyv --------------------------
	.section	.nv.constant0._Z9multilplyv,"a",@progbits
	.sectionflags	@""
	.align	4
.nv.constant0._Z9multilplyv:
	.zero		896


//--------------------- SYMBOLS --------------------------

	.type		.nv.reservedSmem.offset0,@object
	.size		.nv.reservedSmem.offset0,0x4
